//
// Generated by NVIDIA NVVM Compiler
//
// Compiler Build ID: CL-36424714
// Cuda compilation tools, release 13.0, V13.0.88
// Based on NVVM 20.0.0
//

.version 9.0
.target sm_100
.address_size 64

	// .globl	default_function_kernel

.visible .entry default_function_kernel(
	.param .u64 .ptr .align 1 default_function_kernel_param_0,
	.param .u64 .ptr .align 1 default_function_kernel_param_1
)
.maxntid 1024
{
	.reg .b32 	%r<19>;
	.reg .b32 	%f<2>;
	.reg .b64 	%rd<9>;

	ld.param.u64 	%rd1, [default_function_kernel_param_0];
	ld.param.u64 	%rd2, [default_function_kernel_param_1];
	cvta.to.global.u64 	%rd3, %rd2;
	cvta.to.global.u64 	%rd4, %rd1;
	mov.u32 	%r1, %ctaid.x;
	shl.b32 	%r2, %r1, 12;
	and.b32  	%r3, %r2, 2144333824;
	mov.u32 	%r4, %tid.x;
	shl.b32 	%r5, %r4, 2;
	and.b32  	%r6, %r5, 3584;
	shr.u32 	%r7, %r1, 1;
	and.b32  	%r8, %r7, 256;
	shl.b32 	%r9, %r4, 1;
	and.b32  	%r10, %r9, 254;
	shr.u32 	%r11, %r1, 8;
	and.b32  	%r12, %r11, 1;
	or.b32  	%r13, %r10, %r6;
	or.b32  	%r14, %r13, %r12;
	or.b32  	%r15, %r14, %r3;
	or.b32  	%r16, %r15, %r8;
	mul.wide.u32 	%rd5, %r16, 4;
	add.s64 	%rd6, %rd4, %rd5;
	ld.global.nc.f32 	%f1, [%rd6];
	shl.b32 	%r17, %r1, 10;
	or.b32  	%r18, %r17, %r4;
	mul.wide.u32 	%rd7, %r18, 4;
	add.s64 	%rd8, %rd3, %rd7;
	st.global.f32 	[%rd8], %f1;
	ret;

}


// ===== COMPILED SASS (sm_100) =====

	.target	sm_100

	.elftype	@"ET_EXEC"


//--------------------- .note.nv.tkinfo           --------------------------
	.section	.note.nv.tkinfo,"",@"SHT_NOTE"
	.sectionflags	@"SHF_NOTE_NV_TKINFO"
	.tkinfo
        /*0018*/ 	.word	0x00000002
        /*0030*/ 	.string	""
        /*0030*/ 	.string	"ptxas"
        /*0030*/ 	.string	"Cuda compilation tools, release 13.0, V13.0.88"
        /*0030*/ 	.string	"Build cuda_13.0.r13.0/compiler.36424714_0"
        /*0030*/ 	.string	"-arch sm_100 -m 64 "



//--------------------- .note.nv.cuinfo           --------------------------
	.section	.note.nv.cuinfo,"",@"SHT_NOTE"
	.sectionflags	@"SHF_NOTE_NV_CUINFO"
        /*0018*/ 	.short	0x0002
        /*001a*/ 	.short	0x0064
        /*001c*/ 	.short	0x0082
	.zero		2


//--------------------- .nv.info                  --------------------------
	.section	.nv.info,"",@"SHT_CUDA_INFO"
	.align	4


	//----- nvinfo : EIATTR_REGCOUNT
	.align		4
        /*0000*/ 	.byte	0x04, 0x2f
        /*0002*/ 	.short	(.L_1 - .L_0)
	.align		4
.L_0:
        /*0004*/ 	.word	index@(default_function_kernel)
        /*0008*/ 	.word	0x0000000a


	//----- nvinfo : EIATTR_FRAME_SIZE
	.align		4
.L_1:
        /*000c*/ 	.byte	0x04, 0x11
        /*000e*/ 	.short	(.L_3 - .L_2)
	.align		4
.L_2:
        /*0010*/ 	.word	index@(default_function_kernel)
        /*0014*/ 	.word	0x00000000


	//----- nvinfo : EIATTR_MIN_STACK_SIZE
	.align		4
.L_3:
        /*0018*/ 	.byte	0x04, 0x12
        /*001a*/ 	.short	(.L_5 - .L_4)
	.align		4
.L_4:
        /*001c*/ 	.word	index@(default_function_kernel)
        /*0020*/ 	.word	0x00000000
.L_5:


//--------------------- .nv.compat                --------------------------
	.section	.nv.compat,"",@"SHT_CUDA_COMPAT_INFO"
	.align	4
        /*0000*/ 	.byte	0x02, 0x09, 0x00, 0x00, 0x02, 0x02, 0x01, 0x00, 0x02, 0x05, 0x05, 0x00, 0x03, 0x07, 0x01, 0x01
        /*0010*/ 	.byte	0x02, 0x03, 0x00, 0x00, 0x02, 0x06, 0x01, 0x00, 0x04, 0x0b, 0x08, 0x00, 0x09, 0x00, 0x00, 0x00
        /*0020*/ 	.byte	0x00, 0x00, 0x00, 0x00


//--------------------- .nv.info.default_function_kernel --------------------------
	.section	.nv.info.default_function_kernel,"",@"SHT_CUDA_INFO"
	.sectionflags	@""
	.align	4


	//----- nvinfo : EIATTR_CUDA_API_VERSION
	.align		4
        /*0000*/ 	.byte	0x04, 0x37
        /*0002*/ 	.short	(.L_7 - .L_6)
.L_6:
        /*0004*/ 	.word	0x00000082


	//----- nvinfo : EIATTR_KPARAM_INFO
	.align		4
.L_7:
        /*0008*/ 	.byte	0x04, 0x17
        /*000a*/ 	.short	(.L_9 - .L_8)
.L_8:
        /*000c*/ 	.word	0x00000000
        /*0010*/ 	.short	0x0001
        /*0012*/ 	.short	0x0008
        /*0014*/ 	.byte	0x00, 0xf5, 0x21, 0x00


	//----- nvinfo : EIATTR_KPARAM_INFO
	.align		4
.L_9:
        /*0018*/ 	.byte	0x04, 0x17
        /*001a*/ 	.short	(.L_11 - .L_10)
.L_10:
        /*001c*/ 	.word	0x00000000
        /*0020*/ 	.short	0x0000
        /*0022*/ 	.short	0x0000
        /*0024*/ 	.byte	0x00, 0xf5, 0x21, 0x00


	//----- nvinfo : EIATTR_SPARSE_MMA_MASK
	.align		4
.L_11:
        /*0028*/ 	.byte	0x03, 0x50
        /*002a*/ 	.short	0x0000


	//----- nvinfo : EIATTR_MAXREG_COUNT
	.align		4
        /*002c*/ 	.byte	0x03, 0x1b
        /*002e*/ 	.short	0x0040


	//----- nvinfo : EIATTR_MERCURY_ISA_VERSION
	.align		4
        /*0030*/ 	.byte	0x03, 0x5f
        /*0032*/ 	.short	0x0101


	//----- nvinfo : EIATTR_VRC_CTA_INIT_COUNT
	.align		4
        /*0034*/ 	.byte	0x02, 0x4a
	.zero		1
	.zero		1


	//----- nvinfo : EIATTR_EXIT_INSTR_OFFSETS
	.align		4
        /*0038*/ 	.byte	0x04, 0x1c
        /*003a*/ 	.short	(.L_13 - .L_12)


	//   ....[0]....
.L_12:
        /*003c*/ 	.word	0x00000160


	//----- nvinfo : EIATTR_MAX_THREADS
	.align		4
.L_13:
        /*0040*/ 	.byte	0x04, 0x05
        /*0042*/ 	.short	(.L_15 - .L_14)
.L_14:
        /*0044*/ 	.word	0x00000400
        /*0048*/ 	.word	0x00000001
        /*004c*/ 	.word	0x00000001


	//----- nvinfo : EIATTR_CBANK_PARAM_SIZE
	.align		4
.L_15:
        /*0050*/ 	.byte	0x03, 0x19
        /*0052*/ 	.short	0x0010


	//----- nvinfo : EIATTR_PARAM_CBANK
	.align		4
        /*0054*/ 	.byte	0x04, 0x0a
        /*0056*/ 	.short	(.L_17 - .L_16)
	.align		4
.L_16:
        /*0058*/ 	.word	index@(.nv.constant0.default_function_kernel)
        /*005c*/ 	.short	0x0380
        /*005e*/ 	.short	0x0010


	//----- nvinfo : EIATTR_SW_WAR
	.align		4
.L_17:
        /*0060*/ 	.byte	0x04, 0x36
        /*0062*/ 	.short	(.L_19 - .L_18)
.L_18:
        /*0064*/ 	.word	0x00000008
.L_19:


//--------------------- .nv.callgraph             --------------------------
	.section	.nv.callgraph,"",@"SHT_CUDA_CALLGRAPH"
	.align	4
	.sectionentsize	8
	.align		4
        /*0000*/ 	.word	0x00000000
	.align		4
        /*0004*/ 	.word	0xffffffff
	.align		4
        /*0008*/ 	.word	0x00000000
	.align		4
        /*000c*/ 	.word	0xfffffffe
	.align		4
        /*0010*/ 	.word	0x00000000
	.align		4
        /*0014*/ 	.word	0xfffffffd
	.align		4
        /*0018*/ 	.word	0x00000000
	.align		4
        /*001c*/ 	.word	0xfffffffc


//--------------------- .text.default_function_kernel --------------------------
	.section	.text.default_function_kernel,"ax",@progbits
	.align	128
        .global         default_function_kernel
        .type           default_function_kernel,@function
        .size           default_function_kernel,(.L_x_1 - default_function_kernel)
        .other          default_function_kernel,@"STO_CUDA_ENTRY STV_DEFAULT"
default_function_kernel:
.text.default_function_kernel:
[----:B------:R-:W-:Y:S01]  /*0000*/  LDC R1, c[0x0][0x37c] ;  /* 0x0000df00ff017b82 */ /* 0x000fe20000000800 */
[----:B------:R-:W0:Y:S07]  /*0010*/  S2R R7, SR_TID.X ;  /* 0x0000000000077919 */ /* 0x000e2e0000002100 */
[----:B------:R-:W1:Y:S01]  /*0020*/  LDC.64 R2, c[0x0][0x380] ;  /* 0x0000e000ff027b82 */ /* 0x000e620000000a00 */
[----:B------:R-:W2:Y:S01]  /*0030*/  LDCU.64 UR4, c[0x0][0x358] ;  /* 0x00006b00ff0477ac */ /* 0x000ea20008000a00 */
[----:B------:R-:W3:Y:S01]  /*0040*/  S2R R6, SR_CTAID.X ;  /* 0x0000000000067919 */ /* 0x000ee20000002500 */
[----:B0-----:R-:W-:-:S02]  /*0050*/  IMAD.SHL.U32 R4, R7, 0x2, RZ ;  /* 0x0000000207047824 */ /* 0x001fc400078e00ff */
[----:B------:R-:W-:-:S03]  /*0060*/  IMAD.SHL.U32 R0, R7, 0x4, RZ ;  /* 0x0000000407007824 */ /* 0x000fc600078e00ff */
[----:B------:R-:W-:Y:S02]  /*0070*/  LOP3.LUT R5, R4, 0xfe, RZ, 0xc0, !PT ;  /* 0x000000fe04057812 */ /* 0x000fe400078ec0ff */
[----:B---3--:R-:W-:Y:S02]  /*0080*/  SHF.R.U32.HI R4, RZ, 0x8, R6 ;  /* 0x00000008ff047819 */ /* 0x008fe40000011606 */
[----:B------:R-:W-:Y:S01]  /*0090*/  LOP3.LUT R5, R5, 0xe00, R0, 0xf8, !PT ;  /* 0x00000e0005057812 */ /* 0x000fe200078ef800 */
[----:B------:R-:W-:-:S03]  /*00a0*/  IMAD.SHL.U32 R0, R6, 0x1000, RZ ;  /* 0x0000100006007824 */ /* 0x000fc600078e00ff */
[----:B------:R-:W-:-:S04]  /*00b0*/  LOP3.LUT R5, R5, 0x1, R4, 0xf8, !PT ;  /* 0x0000000105057812 */ /* 0x000fc800078ef804 */
[----:B------:R-:W-:Y:S02]  /*00c0*/  LOP3.LUT R5, R5, 0x7fcff000, R0, 0xf8, !PT ;  /* 0x7fcff00005057812 */ /* 0x000fe400078ef800 */
[----:B------:R-:W-:-:S04]  /*00d0*/  SHF.R.U32.HI R0, RZ, 0x1, R6 ;  /* 0x00000001ff007819 */ /* 0x000fc80000011606 */
[----:B------:R-:W-:-:S05]  /*00e0*/  LOP3.LUT R5, R5, 0x100, R0, 0xf8, !PT ;  /* 0x0000010005057812 */ /* 0x000fca00078ef800 */
[----:B-1----:R-:W-:Y:S02]  /*00f0*/  IMAD.WIDE.U32 R2, R5, 0x4, R2 ;  /* 0x0000000405027825 */ /* 0x002fe400078e0002 */
[----:B------:R-:W0:Y:S04]  /*0100*/  LDC.64 R4, c[0x0][0x388] ;  /* 0x0000e200ff047b82 */ /* 0x000e280000000a00 */
[----:B--2---:R-:W2:Y:S01]  /*0110*/  LDG.E.CONSTANT R3, desc[UR4][R2.64] ;  /* 0x0000000402037981 */ /* 0x004ea2000c1e9900 */
[----:B------:R-:W-:-:S05]  /*0120*/  IMAD.SHL.U32 R0, R6, 0x400, RZ ;  /* 0x0000040006007824 */ /* 0x000fca00078e00ff */
[----:B------:R-:W-:-:S05]  /*0130*/  LOP3.LUT R7, R0, R7, RZ, 0xfc, !PT ;  /* 0x0000000700077212 */ /* 0x000fca00078efcff */
[----:B0-----:R-:W-:-:S05]  /*0140*/  IMAD.WIDE.U32 R4, R7, 0x4, R4 ;  /* 0x0000000407047825 */ /* 0x001fca00078e0004 */
[----:B--2---:R-:W-:Y:S01]  /*0150*/  STG.E desc[UR4][R4.64], R3 ;  /* 0x0000000304007986 */ /* 0x004fe2000c101904 */
[----:B------:R-:W-:Y:S05]  /*0160*/  EXIT ;  /* 0x000000000000794d */ /* 0x000fea0003800000 */
.L_x_0:
[----:B------:R-:W-:-:S00]  /*0170*/  BRA `(.L_x_0) ;  /* 0xfffffffc00fc7947 */ /* 0x000fc0000383ffff */
[----:B------:R-:W-:-:S00]  /*0180*/  NOP ;  /* 0x0000000000007918 */ /* 0x000fc00000000000 */
[----:B------:R-:W-:-:S00]  /*0190*/  NOP ;  /* 0x0000000000007918 */ /* 0x000fc00000000000 */
[----:B------:R-:W-:-:S00]  /*01a0*/  NOP ;  /* 0x0000000000007918 */ /* 0x000fc00000000000 */
[----:B------:R-:W-:-:S00]  /*01b0*/  NOP ;  /* 0x0000000000007918 */ /* 0x000fc00000000000 */
[----:B------:R-:W-:-:S00]  /*01c0*/  NOP ;  /* 0x0000000000007918 */ /* 0x000fc00000000000 */
[----:B------:R-:W-:-:S00]  /*01d0*/  NOP ;  /* 0x0000000000007918 */ /* 0x000fc00000000000 */
[----:B------:R-:W-:-:S00]  /*01e0*/  NOP ;  /* 0x0000000000007918 */ /* 0x000fc00000000000 */
[----:B------:R-:W-:-:S00]  /*01f0*/  NOP ;  /* 0x0000000000007918 */ /* 0x000fc00000000000 */
.L_x_1:


//--------------------- .nv.shared.reserved.0     --------------------------
	.section	.nv.shared.reserved.0,"aw",@nobits
	.weak		__nv_reservedSMEM_offset_0_alias
	.size		__nv_reservedSMEM_offset_0_alias, 0, 64
	.other		__nv_reservedSMEM_offset_0_alias,@"STO_CUDA_RESERVED_SHARED STV_DEFAULT"
__nv_reservedSMEM_offset_0_alias:
	.zero		0
	.zero		64


//--------------------- .nv.constant0.default_function_kernel --------------------------
	.section	.nv.constant0.default_function_kernel,"a",@progbits
	.sectionflags	@""
	.align	4
.nv.constant0.default_function_kernel:
	.zero		912


//--------------------- SYMBOLS --------------------------

	.type		.nv.reservedSmem.offset0,@object
	.size		.nv.reservedSmem.offset0,0x4
